	.headerflags	@"EF_CUDA_TEXMODE_UNIFIED EF_CUDA_64BIT_ADDRESS EF_CUDA_ACCELERATORS EF_CUDA_SM90 EF_CUDA_VIRTUAL_SM(EF_CUDA_SM90)"
	.elftype	@"ET_EXEC"


//--------------------- .nv.info                  --------------------------
	.section	.nv.info,"",@"SHT_CUDA_INFO"
	.align	4


	//----- nvinfo : EIATTR_REGCOUNT
	.align		4
        /*0000*/ 	.byte	0x04, 0x2f
        /*0002*/ 	.short	(.L_1 - .L_0)
	.align		4
.L_0:
        /*0004*/ 	.word	index@(triton_poi_fused__softmax_mul_sum_29)
        /*0008*/ 	.word	0x00000011


	//----- nvinfo : EIATTR_MIN_STACK_SIZE
	.align		4
.L_1:
        /*000c*/ 	.byte	0x04, 0x12
        /*000e*/ 	.short	(.L_3 - .L_2)
	.align		4
.L_2:
        /*0010*/ 	.word	index@(triton_poi_fused__softmax_mul_sum_29)
        /*0014*/ 	.word	0x00000000


	//----- nvinfo : EIATTR_FRAME_SIZE
	.align		4
.L_3:
        /*0018*/ 	.byte	0x04, 0x11
        /*001a*/ 	.short	(.L_5 - .L_4)
	.align		4
.L_4:
        /*001c*/ 	.word	index@(triton_poi_fused__softmax_mul_sum_29)
        /*0020*/ 	.word	0x00000000


	//----- nvinfo : EIATTR_MIN_STACK_SIZE
	.align		4
.L_5:
        /*0024*/ 	.byte	0x04, 0x12
        /*0026*/ 	.short	(.L_7 - .L_6)
	.align		4
.L_6:
        /*0028*/ 	.word	index@(triton_poi_fused__softmax_mul_sum_29)
        /*002c*/ 	.word	0x00000000
.L_7:


//--------------------- .nv.info.triton_poi_fused__softmax_mul_sum_29 --------------------------
	.section	.nv.info.triton_poi_fused__softmax_mul_sum_29,"",@"SHT_CUDA_INFO"
	.sectionflags	@""
	.align	4


	//----- nvinfo : EIATTR_CUDA_API_VERSION
	.align		4
        /*0000*/ 	.byte	0x04, 0x37
        /*0002*/ 	.short	(.L_9 - .L_8)
.L_8:
        /*0004*/ 	.word	0x0000007c


	//----- nvinfo : EIATTR_KPARAM_INFO
	.align		4
.L_9:
        /*0008*/ 	.byte	0x04, 0x17
        /*000a*/ 	.short	(.L_11 - .L_10)
.L_10:
        /*000c*/ 	.word	0x00000000
        /*0010*/ 	.short	0x0003
        /*0012*/ 	.short	0x0018
        /*0014*/ 	.byte	0x00, 0xf0, 0x11, 0x00


	//----- nvinfo : EIATTR_KPARAM_INFO
	.align		4
.L_11:
        /*0018*/ 	.byte	0x04, 0x17
        /*001a*/ 	.short	(.L_13 - .L_12)
.L_12:
        /*001c*/ 	.word	0x00000000
        /*0020*/ 	.short	0x0002
        /*0022*/ 	.short	0x0010
        /*0024*/ 	.byte	0x00, 0xf4, 0x21, 0x00


	//----- nvinfo : EIATTR_KPARAM_INFO
	.align		4
.L_13:
        /*0028*/ 	.byte	0x04, 0x17
        /*002a*/ 	.short	(.L_15 - .L_14)
.L_14:
        /*002c*/ 	.word	0x00000000
        /*0030*/ 	.short	0x0001
        /*0032*/ 	.short	0x0008
        /*0034*/ 	.byte	0x00, 0xf4, 0x21, 0x00


	//----- nvinfo : EIATTR_KPARAM_INFO
	.align		4
.L_15:
        /*0038*/ 	.byte	0x04, 0x17
        /*003a*/ 	.short	(.L_17 - .L_16)
.L_16:
        /*003c*/ 	.word	0x00000000
        /*0040*/ 	.short	0x0000
        /*0042*/ 	.short	0x0000
        /*0044*/ 	.byte	0x00, 0xf4, 0x21, 0x00


	//----- nvinfo : EIATTR_SPARSE_MMA_MASK
	.align		4
.L_17:
        /*0048*/ 	.byte	0x03, 0x50
        /*004a*/ 	.short	0x0000


	//----- nvinfo : EIATTR_MAXREG_COUNT
	.align		4
        /*004c*/ 	.byte	0x03, 0x1b
        /*004e*/ 	.short	0x00ff


	//----- nvinfo : EIATTR_EXIT_INSTR_OFFSETS
	.align		4
        /*0050*/ 	.byte	0x04, 0x1c
        /*0052*/ 	.short	(.L_19 - .L_18)


	//   ....[0]....
.L_18:
        /*0054*/ 	.word	0x00000580


	//----- nvinfo : EIATTR_REQNTID
	.align		4
.L_19:
        /*0058*/ 	.byte	0x04, 0x10
        /*005a*/ 	.short	(.L_21 - .L_20)
.L_20:
        /*005c*/ 	.word	0x00000100
        /*0060*/ 	.word	0x00000001
        /*0064*/ 	.word	0x00000001


	//----- nvinfo : EIATTR_CBANK_PARAM_SIZE
	.align		4
.L_21:
        /*0068*/ 	.byte	0x03, 0x19
        /*006a*/ 	.short	0x001c


	//----- nvinfo : EIATTR_PARAM_CBANK
	.align		4
        /*006c*/ 	.byte	0x04, 0x0a
        /*006e*/ 	.short	(.L_23 - .L_22)
	.align		4
.L_22:
        /*0070*/ 	.word	index@(.nv.constant0.triton_poi_fused__softmax_mul_sum_29)
        /*0074*/ 	.short	0x0210
        /*0076*/ 	.short	0x001c


	//----- nvinfo : EIATTR_SW_WAR
	.align		4
.L_23:
        /*0078*/ 	.byte	0x04, 0x36
        /*007a*/ 	.short	(.L_25 - .L_24)
.L_24:
        /*007c*/ 	.word	0x00000008
.L_25:


//--------------------- .nv.callgraph             --------------------------
	.section	.nv.callgraph,"",@"SHT_CUDA_CALLGRAPH"
	.align	4
	.sectionentsize	8
	.align		4
        /*0000*/ 	.word	0x00000000
	.align		4
        /*0004*/ 	.word	0xffffffff
	.align		4
        /*0008*/ 	.word	0x00000000
	.align		4
        /*000c*/ 	.word	0xfffffffe
	.align		4
        /*0010*/ 	.word	0x00000000
	.align		4
        /*0014*/ 	.word	0xfffffffd
	.align		4
        /*0018*/ 	.word	0x00000000
	.align		4
        /*001c*/ 	.word	0xfffffffc


//--------------------- .text.triton_poi_fused__softmax_mul_sum_29 --------------------------
	.section	.text.triton_poi_fused__softmax_mul_sum_29,"ax",@progbits
	.align	128
        .global         triton_poi_fused__softmax_mul_sum_29
        .type           triton_poi_fused__softmax_mul_sum_29,@function
        .size           triton_poi_fused__softmax_mul_sum_29,(.L_x_1 - triton_poi_fused__softmax_mul_sum_29)
        .other          triton_poi_fused__softmax_mul_sum_29,@"STO_CUDA_ENTRY STV_DEFAULT"
triton_poi_fused__softmax_mul_sum_29:
.text.triton_poi_fused__softmax_mul_sum_29:
[----:B------:R-:W-:Y:S01]  /*0000*/  LDC R1, c[0x0][0x28] ;  /* 0x00000a00ff017b82 */ /* 0x000fe20000000800 */
[----:B------:R-:W1:Y:S07]  /*0010*/  S2R R0, SR_TID.X ;  /* 0x0000000000007919 */ /* 0x000e6e0000002100 */
[----:B------:R-:W2:Y:S01]  /*0020*/  LDC.64 R10, c[0x0][0x218] ;  /* 0x00008600ff0a7b82 */ /* 0x000ea20000000a00 */
[----:B------:R-:W-:Y:S01]  /*0030*/  ULDC.64 UR4, c[0x0][0x208] ;  /* 0x0000820000047ab9 */ /* 0x000fe20000000a00 */
[----:B------:R-:W3:Y:S06]  /*0040*/  S2R R5, SR_CTAID.X ;  /* 0x0000000000057919 */ /* 0x000eec0000002500 */
[----:B------:R-:W4:Y:S01]  /*0050*/  LDC.64 R8, c[0x0][0x210] ;  /* 0x00008400ff087b82 */ /* 0x000f220000000a00 */
[----:B-1----:R-:W-:-:S02]  /*0060*/  SHF.L.U32 R0, R0, 0x1, RZ ;  /* 0x0000000100007819 */ /* 0x002fc400000006ff */
[----:B---3--:R-:W-:Y:S02]  /*0070*/  SHF.R.S32.HI R3, RZ, 0x16, R5 ;  /* 0x00000016ff037819 */ /* 0x008fe40000011405 */
[----:B------:R-:W-:Y:S02]  /*0080*/  LOP3.LUT R0, R0, 0x1fe, RZ, 0xc0, !PT ;  /* 0x000001fe00007812 */ /* 0x000fe400078ec0ff */
[----:B------:R-:W-:Y:S02]  /*0090*/  SGXT R3, R3, 0x1 ;  /* 0x000000010303781a */ /* 0x000fe40000000200 */
[----:B------:R-:W-:-:S04]  /*00a0*/  LEA R0, R5, R0, 0x9 ;  /* 0x0000000005007211 */ /* 0x000fc800078e48ff */
[CC--:B------:R-:W-:Y:S02]  /*00b0*/  LEA.HI R2, R3.reuse, R0.reuse, RZ, 0x9 ;  /* 0x0000000003027211 */ /* 0x0c0fe400078f48ff */
[----:B------:R-:W-:Y:S02]  /*00c0*/  LEA.HI R4, R3, R0, RZ, 0xf ;  /* 0x0000000003047211 */ /* 0x000fe400078f78ff */
[----:B------:R-:W-:Y:S02]  /*00d0*/  LOP3.LUT R3, R2, 0xfffffe00, RZ, 0xc0, !PT ;  /* 0xfffffe0002037812 */ /* 0x000fe400078ec0ff */
[----:B------:R-:W-:Y:S02]  /*00e0*/  SHF.R.S32.HI R4, RZ, 0xf, R4 ;  /* 0x0000000fff047819 */ /* 0x000fe40000011404 */
[----:B------:R-:W-:-:S04]  /*00f0*/  IADD3 R3, R0, -R3, RZ ;  /* 0x8000000300037210 */ /* 0x000fc80007ffe0ff */
[----:B------:R-:W-:-:S05]  /*0100*/  LEA R3, R4, R3, 0x9 ;  /* 0x0000000304037211 */ /* 0x000fca00078e48ff */
[----:B--2---:R-:W-:-:S05]  /*0110*/  IMAD.WIDE R10, R3, 0x4, R10 ;  /* 0x00000004030a7825 */ /* 0x004fca00078e020a */
[----:B------:R-:W2:Y:S04]  /*0120*/  LDG.E.EL.64 R2, desc[UR4][R10.64] ;  /* 0x000000040a027981 */ /* 0x000ea8000c2e1b00 */
[----:B------:R-:W3:Y:S01]  /*0130*/  LDG.E.EL.64 R4, desc[UR4][R10.64+0x2000] ;  /* 0x002000040a047981 */ /* 0x000ee2000c2e1b00 */
[----:B------:R-:W-:-:S05]  /*0140*/  IADD3 R7, R0, 0x20000, RZ ;  /* 0x0002000000077810 */ /* 0x000fca0007ffe0ff */
[----:B----4-:R-:W-:-:S04]  /*0150*/  IMAD.WIDE R6, R7, 0x4, R8 ;  /* 0x0000000407067825 */ /* 0x010fc800078e0208 */
[----:B------:R-:W-:Y:S02]  /*0160*/  IMAD.WIDE R8, R0, 0x4, R8 ;  /* 0x0000000400087825 */ /* 0x000fe400078e0208 */
[----:B------:R-:W4:Y:S04]  /*0170*/  LDG.E.64 R6, desc[UR4][R6.64] ;  /* 0x0000000406067981 */ /* 0x000f28000c1e1b00 */
[----:B------:R-:W5:Y:S01]  /*0180*/  LDG.E.64 R8, desc[UR4][R8.64] ;  /* 0x0000000408087981 */ /* 0x000f62000c1e1b00 */
[C---:B--2---:R-:W-:Y:S02]  /*0190*/  FSETP.NAN.AND P1, PT, R2.reuse, R2, PT ;  /* 0x000000020200720b */ /* 0x044fe40003f28000 */
[----:B---3--:R-:W-:-:S04]  /*01a0*/  FSETP.GT.AND P0, PT, R2, R4, PT ;  /* 0x000000040200720b */ /* 0x008fc80003f04000 */
[C---:B------:R-:W-:Y:S02]  /*01b0*/  FSEL R13, R2.reuse, R4, P0 ;  /* 0x00000004020d7208 */ /* 0x040fe40000000000 */
[C---:B------:R-:W-:Y:S02]  /*01c0*/  FSETP.GT.AND P0, PT, R3.reuse, R5, PT ;  /* 0x000000050300720b */ /* 0x040fe40003f04000 */
[----:B------:R-:W-:Y:S02]  /*01d0*/  FSEL R13, R2, R13, P1 ;  /* 0x0000000d020d7208 */ /* 0x000fe40000800000 */
[----:B------:R-:W-:-:S03]  /*01e0*/  FSETP.NAN.AND P1, PT, R3, R3, PT ;  /* 0x000000030300720b */ /* 0x000fc60003f28000 */
[--C-:B------:R-:W-:Y:S01]  /*01f0*/  FADD R10, R2, -R13.reuse ;  /* 0x8000000d020a7221 */ /* 0x100fe20000000000 */
[C---:B------:R-:W-:Y:S01]  /*0200*/  FSEL R2, R3.reuse, R5, P0 ;  /* 0x0000000503027208 */ /* 0x040fe20000000000 */
[----:B------:R-:W-:Y:S02]  /*0210*/  FADD R4, R4, -R13 ;  /* 0x8000000d04047221 */ /* 0x000fe40000000000 */
[----:B------:R-:W-:Y:S01]  /*0220*/  FMUL R10, R10, 1.4426950216293334961 ;  /* 0x3fb8aa3b0a0a7820 */ /* 0x000fe20000400000 */
[----:B------:R-:W-:Y:S01]  /*0230*/  FSEL R2, R3, R2, P1 ;  /* 0x0000000203027208 */ /* 0x000fe20000800000 */
[----:B------:R-:W-:-:S03]  /*0240*/  FMUL R11, R4, 1.4426950216293334961 ;  /* 0x3fb8aa3b040b7820 */ /* 0x000fc60000400000 */
[----:B------:R-:W-:Y:S01]  /*0250*/  FSETP.GEU.AND P0, PT, R10, -126, PT ;  /* 0xc2fc00000a00780b */ /* 0x000fe20003f0e000 */
[--C-:B------:R-:W-:Y:S01]  /*0260*/  FADD R3, R3, -R2.reuse ;  /* 0x8000000203037221 */ /* 0x100fe20000000000 */
[----:B------:R-:W-:Y:S01]  /*0270*/  FADD R2, R5, -R2 ;  /* 0x8000000205027221 */ /* 0x000fe20000000000 */
[----:B------:R-:W-:Y:S02]  /*0280*/  FSETP.GEU.AND P2, PT, R11, -126, PT ;  /* 0xc2fc00000b00780b */ /* 0x000fe40003f4e000 */
[----:B------:R-:W-:Y:S01]  /*0290*/  FMUL R3, R3, 1.4426950216293334961 ;  /* 0x3fb8aa3b03037820 */ /* 0x000fe20000400000 */
[----:B------:R-:W-:-:S04]  /*02a0*/  FMUL R2, R2, 1.4426950216293334961 ;  /* 0x3fb8aa3b02027820 */ /* 0x000fc80000400000 */
[----:B------:R-:W-:Y:S02]  /*02b0*/  FSETP.GEU.AND P1, PT, R3, -126, PT ;  /* 0xc2fc00000300780b */ /* 0x000fe40003f2e000 */
[----:B------:R-:W-:Y:S01]  /*02c0*/  FSETP.GEU.AND P3, PT, R2, -126, PT ;  /* 0xc2fc00000200780b */ /* 0x000fe20003f6e000 */
[----:B------:R-:W-:-:S03]  /*02d0*/  @!P0 FMUL R10, R10, 0.5 ;  /* 0x3f0000000a0a8820 */ /* 0x000fc60000400000 */
[----:B------:R-:W-:Y:S01]  /*02e0*/  @!P2 FMUL R11, R11, 0.5 ;  /* 0x3f0000000b0ba820 */ /* 0x000fe20000400000 */
[----:B------:R-:W1:Y:S06]  /*02f0*/  MUFU.EX2 R4, R10 ;  /* 0x0000000a00047308 */ /* 0x000e6c0000000800 */
[----:B------:R-:W-:Y:S02]  /*0300*/  @!P1 FMUL R3, R3, 0.5 ;  /* 0x3f00000003039820 */ /* 0x000fe40000400000 */
[----:B------:R-:W-:Y:S01]  /*0310*/  @!P3 FMUL R2, R2, 0.5 ;  /* 0x3f0000000202b820 */ /* 0x000fe20000400000 */
[----:B------:R-:W2:Y:S01]  /*0320*/  MUFU.EX2 R13, R11 ;  /* 0x0000000b000d7308 */ /* 0x000ea20000000800 */
[----:B-1----:R-:W-:-:S07]  /*0330*/  @!P0 FMUL R4, R4, R4 ;  /* 0x0000000404048220 */ /* 0x002fce0000400000 */
[----:B------:R-:W1:Y:S01]  /*0340*/  MUFU.EX2 R5, R3 ;  /* 0x0000000300057308 */ /* 0x000e620000000800 */
[----:B--2---:R-:W-:-:S07]  /*0350*/  @!P2 FMUL R13, R13, R13 ;  /* 0x0000000d0d0da220 */ /* 0x004fce0000400000 */
[----:B------:R2:W3:Y:S01]  /*0360*/  MUFU.EX2 R12, R2 ;  /* 0x00000002000c7308 */ /* 0x0004e20000000800 */
[----:B------:R-:W-:Y:S01]  /*0370*/  FADD R10, R4, R13 ;  /* 0x0000000d040a7221 */ /* 0x000fe20000000000 */
[----:B-1----:R-:W-:-:S04]  /*0380*/  @!P1 FMUL R5, R5, R5 ;  /* 0x0000000505059220 */ /* 0x002fc80000400000 */
[C---:B------:R-:W-:Y:S01]  /*0390*/  FSETP.GT.AND P0, PT, R10.reuse, 8.50705917302346158658e+37, PT ;  /* 0x7e8000000a00780b */ /* 0x040fe20003f04000 */
[----:B--2---:R-:W1:Y:S01]  /*03a0*/  LDC.64 R2, c[0x0][0x220] ;  /* 0x00008800ff027b82 */ /* 0x004e620000000a00 */
[----:B------:R-:W-:Y:S01]  /*03b0*/  FSETP.GEU.AND P2, PT, R10, 1.175494350822287508e-38, PT ;  /* 0x008000000a00780b */ /* 0x000fe20003f4e000 */
[----:B---3--:R-:W-:-:S04]  /*03c0*/  @!P3 FMUL R12, R12, R12 ;  /* 0x0000000c0c0cb220 */ /* 0x008fc80000400000 */
[----:B------:R-:W-:-:S06]  /*03d0*/  FADD R14, R5, R12 ;  /* 0x0000000c050e7221 */ /* 0x000fcc0000000000 */
[----:B------:R-:W-:Y:S01]  /*03e0*/  @P0 FMUL R10, R10, 0.25 ;  /* 0x3e8000000a0a0820 */ /* 0x000fe20000400000 */
[----:B------:R-:W-:Y:S01]  /*03f0*/  @P0 FMUL R13, R13, 0.25 ;  /* 0x3e8000000d0d0820 */ /* 0x000fe20000400000 */
[----:B------:R-:W-:Y:S01]  /*0400*/  @P0 FMUL R4, R4, 0.25 ;  /* 0x3e80000004040820 */ /* 0x000fe20000400000 */
[----:B------:R-:W-:Y:S01]  /*0410*/  FSETP.GT.AND P1, PT, R14, 8.50705917302346158658e+37, PT ;  /* 0x7e8000000e00780b */ /* 0x000fe20003f24000 */
[----:B------:R-:W-:Y:S01]  /*0420*/  @!P2 FMUL R10, R10, 16777216 ;  /* 0x4b8000000a0aa820 */ /* 0x000fe20000400000 */
[----:B------:R-:W-:Y:S01]  /*0430*/  FSETP.GEU.AND P3, PT, R14, 1.175494350822287508e-38, PT ;  /* 0x008000000e00780b */ /* 0x000fe20003f6e000 */
[----:B------:R-:W-:Y:S01]  /*0440*/  @!P2 FMUL R13, R13, 16777216 ;  /* 0x4b8000000d0da820 */ /* 0x000fe20000400000 */
[----:B------:R-:W-:-:S03]  /*0450*/  @!P2 FMUL R4, R4, 16777216 ;  /* 0x4b8000000404a820 */ /* 0x000fc60000400000 */
[----:B------:R-:W2:Y:S01]  /*0460*/  MUFU.RCP R10, R10 ;  /* 0x0000000a000a7308 */ /* 0x000ea20000001000 */
[----:B-1----:R-:W-:-:S05]  /*0470*/  IMAD.WIDE R2, R0, 0x4, R2 ;  /* 0x0000000400027825 */ /* 0x002fca00078e0202 */
[----:B------:R-:W-:Y:S01]  /*0480*/  @P1 FMUL R14, R14, 0.25 ;  /* 0x3e8000000e0e1820 */ /* 0x000fe20000400000 */
[----:B------:R-:W-:Y:S01]  /*0490*/  @P1 FMUL R12, R12, 0.25 ;  /* 0x3e8000000c0c1820 */ /* 0x000fe20000400000 */
[----:B------:R-:W-:Y:S02]  /*04a0*/  @P1 FMUL R5, R5, 0.25 ;  /* 0x3e80000005051820 */ /* 0x000fe40000400000 */
[----:B------:R-:W-:Y:S01]  /*04b0*/  @!P3 FMUL R14, R14, 16777216 ;  /* 0x4b8000000e0eb820 */ /* 0x000fe20000400000 */
[----:B------:R-:W-:Y:S01]  /*04c0*/  @!P3 FMUL R12, R12, 16777216 ;  /* 0x4b8000000c0cb820 */ /* 0x000fe20000400000 */
[----:B------:R-:W-:Y:S01]  /*04d0*/  @!P3 FMUL R5, R5, 16777216 ;  /* 0x4b8000000505b820 */ /* 0x000fe20000400000 */
[----:B--2---:R-:W-:-:S03]  /*04e0*/  FMUL R13, R10, R13 ;  /* 0x0000000d0a0d7220 */ /* 0x004fc60000400000 */
[----:B------:R-:W1:Y:S01]  /*04f0*/  MUFU.RCP R14, R14 ;  /* 0x0000000e000e7308 */ /* 0x000e620000001000 */
[----:B------:R-:W-:Y:S01]  /*0500*/  FMUL R11, R10, R4 ;  /* 0x000000040a0b7220 */ /* 0x000fe20000400000 */
[----:B----4-:R-:W-:-:S04]  /*0510*/  FMUL R13, R6, R13 ;  /* 0x0000000d060d7220 */ /* 0x010fc80000400000 */
[----:B-----5:R-:W-:Y:S01]  /*0520*/  FFMA R8, R8, R11, R13 ;  /* 0x0000000b08087223 */ /* 0x020fe2000000000d */
[C---:B-1----:R-:W-:Y:S01]  /*0530*/  FMUL R12, R14.reuse, R12 ;  /* 0x0000000c0e0c7220 */ /* 0x042fe20000400000 */
[----:B------:R-:W-:-:S03]  /*0540*/  FMUL R14, R14, R5 ;  /* 0x000000050e0e7220 */ /* 0x000fc60000400000 */
[----:B------:R-:W-:-:S04]  /*0550*/  FMUL R12, R7, R12 ;  /* 0x0000000c070c7220 */ /* 0x000fc80000400000 */
[----:B------:R-:W-:-:S05]  /*0560*/  FFMA R9, R9, R14, R12 ;  /* 0x0000000e09097223 */ /* 0x000fca000000000c */
[----:B------:R-:W-:Y:S01]  /*0570*/  STG.E.64 desc[UR4][R2.64], R8 ;  /* 0x0000000802007986 */ /* 0x000fe2000c101b04 */
[----:B------:R-:W-:Y:S05]  /*0580*/  EXIT ;  /* 0x000000000000794d */ /* 0x000fea0003800000 */
.L_x_0:
[----:B------:R-:W-:-:S00]  /*0590*/  BRA `(.L_x_0) ;  /* 0xfffffffc00fc7947 */ /* 0x000fc0000383ffff */
[----:B------:R-:W-:-:S00]  /*05a0*/  NOP ;  /* 0x0000000000007918 */ /* 0x000fc00000000000 */
        /* <DEDUP_REMOVED lines=13> */
.L_x_1:


//--------------------- .nv.constant0.triton_poi_fused__softmax_mul_sum_29 --------------------------
	.section	.nv.constant0.triton_poi_fused__softmax_mul_sum_29,"a",@progbits
	.sectionflags	@""
	.align	4
.nv.constant0.triton_poi_fused__softmax_mul_sum_29:
	.zero		556
